//
// Generated by NVIDIA NVVM Compiler
//
// Compiler Build ID: CL-36424714
// Cuda compilation tools, release 13.0, V13.0.88
// Based on NVVM 20.0.0
//

.version 9.0
.target sm_100
.address_size 64

	// .globl	_Z7iteratePfS_ii
// _ZZ7iteratePfS_iiE16originalMatrixDS has been demoted

.visible .entry _Z7iteratePfS_ii(
	.param .u64 .ptr .align 1 _Z7iteratePfS_ii_param_0,
	.param .u64 .ptr .align 1 _Z7iteratePfS_ii_param_1,
	.param .u32 _Z7iteratePfS_ii_param_2,
	.param .u32 _Z7iteratePfS_ii_param_3
)
{
	.reg .pred 	%p<11>;
	.reg .b32 	%r<24>;
	.reg .b32 	%f<19>;
	.reg .b64 	%rd<13>;
	// demoted variable
	.shared .align 4 .b8 _ZZ7iteratePfS_iiE16originalMatrixDS[4096];
	ld.param.u64 	%rd4, [_Z7iteratePfS_ii_param_0];
	ld.param.u64 	%rd3, [_Z7iteratePfS_ii_param_1];
	ld.param.u32 	%r6, [_Z7iteratePfS_ii_param_2];
	ld.param.u32 	%r7, [_Z7iteratePfS_ii_param_3];
	cvta.to.global.u64 	%rd1, %rd4;
	mov.u32 	%r1, %tid.x;
	mov.u32 	%r2, %tid.y;
	mov.u32 	%r8, %ctaid.x;
	mov.u32 	%r9, %ctaid.y;
	mov.u32 	%r10, %nctaid.x;
	mad.lo.s32 	%r11, %r9, %r10, %r8;
	mov.u32 	%r12, %ntid.x;
	mov.u32 	%r13, %ntid.y;
	mad.lo.s32 	%r14, %r11, %r13, %r2;
	add.s32 	%r15, %r7, %r1;
	mad.lo.s32 	%r3, %r14, %r12, %r15;
	mul.wide.s32 	%rd5, %r3, 4;
	add.s64 	%rd2, %rd1, %rd5;
	ld.global.f32 	%f12, [%rd2];
	shl.b32 	%r16, %r2, 5;
	add.s32 	%r17, %r16, %r1;
	shl.b32 	%r18, %r17, 2;
	mov.u32 	%r19, _ZZ7iteratePfS_iiE16originalMatrixDS;
	add.s32 	%r4, %r19, %r18;
	st.shared.f32 	[%r4], %f12;
	bar.sync 	0;
	rem.s32 	%r20, %r3, %r6;
	setp.eq.s32 	%p1, %r20, 0;
	add.s32 	%r5, %r6, -1;
	setp.eq.s32 	%p2, %r20, %r5;
	or.pred  	%p3, %p1, %p2;
	@%p3 bra 	$L__BB0_2;
	setp.ge.s32 	%p4, %r3, %r6;
	mul.lo.s32 	%r21, %r5, %r6;
	setp.lt.s32 	%p5, %r3, %r21;
	and.pred  	%p6, %p4, %p5;
	@%p6 bra 	$L__BB0_3;
$L__BB0_2:
	ld.shared.f32 	%f18, [%r4];
	bra.uni 	$L__BB0_10;
$L__BB0_3:
	sub.s32 	%r22, %r3, %r6;
	mul.wide.s32 	%rd6, %r22, 4;
	add.s64 	%rd7, %rd1, %rd6;
	ld.global.f32 	%f2, [%rd7];
	mul.wide.s32 	%rd8, %r6, 4;
	add.s64 	%rd9, %rd2, %rd8;
	ld.global.f32 	%f3, [%rd9];
	or.b32  	%r23, %r1, %r2;
	setp.ne.s32 	%p7, %r23, 0;
	@%p7 bra 	$L__BB0_5;
	ld.global.f32 	%f16, [%rd2+-4];
	bra.uni 	$L__BB0_6;
$L__BB0_5:
	ld.shared.f32 	%f16, [%r4+-4];
$L__BB0_6:
	setp.ne.s32 	%p8, %r2, 31;
	setp.ne.s32 	%p9, %r1, 31;
	or.pred  	%p10, %p8, %p9;
	@%p10 bra 	$L__BB0_8;
	ld.global.f32 	%f17, [%rd2+4];
	bra.uni 	$L__BB0_9;
$L__BB0_8:
	ld.shared.f32 	%f17, [%r4+4];
$L__BB0_9:
	add.f32 	%f13, %f16, %f17;
	add.f32 	%f14, %f2, %f13;
	add.f32 	%f15, %f3, %f14;
	mul.f32 	%f18, %f15, 0f3E800000;
$L__BB0_10:
	cvta.to.global.u64 	%rd10, %rd3;
	add.s64 	%rd12, %rd10, %rd5;
	st.global.f32 	[%rd12], %f18;
	ret;

}


// ===== COMPILED SASS (sm_100) =====

	.target	sm_100

	.elftype	@"ET_EXEC"


//--------------------- .note.nv.tkinfo           --------------------------
	.section	.note.nv.tkinfo,"",@"SHT_NOTE"
	.sectionflags	@"SHF_NOTE_NV_TKINFO"
	.tkinfo
        /*0018*/ 	.word	0x00000002
        /*0030*/ 	.string	""
        /*0030*/ 	.string	"ptxas"
        /*0030*/ 	.string	"Cuda compilation tools, release 13.0, V13.0.88"
        /*0030*/ 	.string	"Build cuda_13.0.r13.0/compiler.36424714_0"
        /*0030*/ 	.string	"-arch sm_100 -m 64 "



//--------------------- .note.nv.cuinfo           --------------------------
	.section	.note.nv.cuinfo,"",@"SHT_NOTE"
	.sectionflags	@"SHF_NOTE_NV_CUINFO"
        /*0018*/ 	.short	0x0002
        /*001a*/ 	.short	0x0064
        /*001c*/ 	.short	0x0082
	.zero		2


//--------------------- .nv.info                  --------------------------
	.section	.nv.info,"",@"SHT_CUDA_INFO"
	.align	4


	//----- nvinfo : EIATTR_REGCOUNT
	.align		4
        /*0000*/ 	.byte	0x04, 0x2f
        /*0002*/ 	.short	(.L_1 - .L_0)
	.align		4
.L_0:
        /*0004*/ 	.word	index@(_Z7iteratePfS_ii)
        /*0008*/ 	.word	0x00000012


	//----- nvinfo : EIATTR_FRAME_SIZE
	.align		4
.L_1:
        /*000c*/ 	.byte	0x04, 0x11
        /*000e*/ 	.short	(.L_3 - .L_2)
	.align		4
.L_2:
        /*0010*/ 	.word	index@(_Z7iteratePfS_ii)
        /*0014*/ 	.word	0x00000000


	//----- nvinfo : EIATTR_MIN_STACK_SIZE
	.align		4
.L_3:
        /*0018*/ 	.byte	0x04, 0x12
        /*001a*/ 	.short	(.L_5 - .L_4)
	.align		4
.L_4:
        /*001c*/ 	.word	index@(_Z7iteratePfS_ii)
        /*0020*/ 	.word	0x00000000
.L_5:


//--------------------- .nv.compat                --------------------------
	.section	.nv.compat,"",@"SHT_CUDA_COMPAT_INFO"
	.align	4
        /*0000*/ 	.byte	0x02, 0x09, 0x00, 0x00, 0x02, 0x02, 0x01, 0x00, 0x02, 0x05, 0x05, 0x00, 0x03, 0x07, 0x01, 0x01
        /*0010*/ 	.byte	0x02, 0x03, 0x00, 0x00, 0x02, 0x06, 0x01, 0x00, 0x04, 0x0b, 0x08, 0x00, 0x09, 0x00, 0x00, 0x00
        /*0020*/ 	.byte	0x00, 0x00, 0x00, 0x00


//--------------------- .nv.info._Z7iteratePfS_ii --------------------------
	.section	.nv.info._Z7iteratePfS_ii,"",@"SHT_CUDA_INFO"
	.sectionflags	@""
	.align	4


	//----- nvinfo : EIATTR_CUDA_API_VERSION
	.align		4
        /*0000*/ 	.byte	0x04, 0x37
        /*0002*/ 	.short	(.L_7 - .L_6)
.L_6:
        /*0004*/ 	.word	0x00000082


	//----- nvinfo : EIATTR_KPARAM_INFO
	.align		4
.L_7:
        /*0008*/ 	.byte	0x04, 0x17
        /*000a*/ 	.short	(.L_9 - .L_8)
.L_8:
        /*000c*/ 	.word	0x00000000
        /*0010*/ 	.short	0x0003
        /*0012*/ 	.short	0x0014
        /*0014*/ 	.byte	0x00, 0xf0, 0x11, 0x00


	//----- nvinfo : EIATTR_KPARAM_INFO
	.align		4
.L_9:
        /*0018*/ 	.byte	0x04, 0x17
        /*001a*/ 	.short	(.L_11 - .L_10)
.L_10:
        /*001c*/ 	.word	0x00000000
        /*0020*/ 	.short	0x0002
        /*0022*/ 	.short	0x0010
        /*0024*/ 	.byte	0x00, 0xf0, 0x11, 0x00


	//----- nvinfo : EIATTR_KPARAM_INFO
	.align		4
.L_11:
        /*0028*/ 	.byte	0x04, 0x17
        /*002a*/ 	.short	(.L_13 - .L_12)
.L_12:
        /*002c*/ 	.word	0x00000000
        /*0030*/ 	.short	0x0001
        /*0032*/ 	.short	0x0008
        /*0034*/ 	.byte	0x00, 0xf5, 0x21, 0x00


	//----- nvinfo : EIATTR_KPARAM_INFO
	.align		4
.L_13:
        /*0038*/ 	.byte	0x04, 0x17
        /*003a*/ 	.short	(.L_15 - .L_14)
.L_14:
        /*003c*/ 	.word	0x00000000
        /*0040*/ 	.short	0x0000
        /*0042*/ 	.short	0x0000
        /*0044*/ 	.byte	0x00, 0xf5, 0x21, 0x00


	//----- nvinfo : EIATTR_SPARSE_MMA_MASK
	.align		4
.L_15:
        /*0048*/ 	.byte	0x03, 0x50
        /*004a*/ 	.short	0x0000


	//----- nvinfo : EIATTR_MAXREG_COUNT
	.align		4
        /*004c*/ 	.byte	0x03, 0x1b
        /*004e*/ 	.short	0x00ff


	//----- nvinfo : EIATTR_NUM_BARRIERS
	.align		4
        /*0050*/ 	.byte	0x02, 0x4c
        /*0052*/ 	.byte	0x01
	.zero		1


	//----- nvinfo : EIATTR_MERCURY_ISA_VERSION
	.align		4
        /*0054*/ 	.byte	0x03, 0x5f
        /*0056*/ 	.short	0x0101


	//----- nvinfo : EIATTR_VRC_CTA_INIT_COUNT
	.align		4
        /*0058*/ 	.byte	0x02, 0x4a
	.zero		1
	.zero		1


	//----- nvinfo : EIATTR_EXIT_INSTR_OFFSETS
	.align		4
        /*005c*/ 	.byte	0x04, 0x1c
        /*005e*/ 	.short	(.L_17 - .L_16)


	//   ....[0]....
.L_16:
        /*0060*/ 	.word	0x000004d0


	//----- nvinfo : EIATTR_CRS_STACK_SIZE
	.align		4
.L_17:
        /*0064*/ 	.byte	0x04, 0x1e
        /*0066*/ 	.short	(.L_19 - .L_18)
.L_18:
        /*0068*/ 	.word	0x00000000


	//----- nvinfo : EIATTR_CBANK_PARAM_SIZE
	.align		4
.L_19:
        /*006c*/ 	.byte	0x03, 0x19
        /*006e*/ 	.short	0x0018


	//----- nvinfo : EIATTR_PARAM_CBANK
	.align		4
        /*0070*/ 	.byte	0x04, 0x0a
        /*0072*/ 	.short	(.L_21 - .L_20)
	.align		4
.L_20:
        /*0074*/ 	.word	index@(.nv.constant0._Z7iteratePfS_ii)
        /*0078*/ 	.short	0x0380
        /*007a*/ 	.short	0x0018


	//----- nvinfo : EIATTR_SW_WAR
	.align		4
.L_21:
        /*007c*/ 	.byte	0x04, 0x36
        /*007e*/ 	.short	(.L_23 - .L_22)
.L_22:
        /*0080*/ 	.word	0x00000008
.L_23:


//--------------------- .nv.callgraph             --------------------------
	.section	.nv.callgraph,"",@"SHT_CUDA_CALLGRAPH"
	.align	4
	.sectionentsize	8
	.align		4
        /*0000*/ 	.word	0x00000000
	.align		4
        /*0004*/ 	.word	0xffffffff
	.align		4
        /*0008*/ 	.word	0x00000000
	.align		4
        /*000c*/ 	.word	0xfffffffe
	.align		4
        /*0010*/ 	.word	0x00000000
	.align		4
        /*0014*/ 	.word	0xfffffffd
	.align		4
        /*0018*/ 	.word	0x00000000
	.align		4
        /*001c*/ 	.word	0xfffffffc


//--------------------- .text._Z7iteratePfS_ii    --------------------------
	.section	.text._Z7iteratePfS_ii,"ax",@progbits
	.align	128
        .global         _Z7iteratePfS_ii
        .type           _Z7iteratePfS_ii,@function
        .size           _Z7iteratePfS_ii,(.L_x_3 - _Z7iteratePfS_ii)
        .other          _Z7iteratePfS_ii,@"STO_CUDA_ENTRY STV_DEFAULT"
_Z7iteratePfS_ii:
.text._Z7iteratePfS_ii:
[----:B------:R-:W-:Y:S01]  /*0000*/  LDC R1, c[0x0][0x37c] ;  /* 0x0000df00ff017b82 */ /* 0x000fe20000000800 */
[----:B------:R-:W0:Y:S07]  /*0010*/  S2R R0, SR_TID.X ;  /* 0x0000000000007919 */ /* 0x000e2e0000002100 */
[----:B------:R-:W-:Y:S01]  /*0020*/  S2UR UR4, SR_CTAID.X ;  /* 0x00000000000479c3 */ /* 0x000fe20000002500 */
[----:B------:R-:W1:Y:S01]  /*0030*/  LDCU UR6, c[0x0][0x370] ;  /* 0x00006e00ff0677ac */ /* 0x000e620008000800 */
[----:B------:R-:W2:Y:S01]  /*0040*/  S2R R11, SR_TID.Y ;  /* 0x00000000000b7919 */ /* 0x000ea20000002200 */
[----:B------:R-:W3:Y:S05]  /*0050*/  LDCU UR8, c[0x0][0x360] ;  /* 0x00006c00ff0877ac */ /* 0x000eea0008000800 */
[----:B------:R-:W1:Y:S01]  /*0060*/  S2UR UR5, SR_CTAID.Y ;  /* 0x00000000000579c3 */ /* 0x000e620000002600 */
[----:B------:R-:W0:Y:S07]  /*0070*/  LDCU UR9, c[0x0][0x394] ;  /* 0x00007280ff0977ac */ /* 0x000e2e0008000800 */
[----:B------:R-:W2:Y:S08]  /*0080*/  LDC R6, c[0x0][0x364] ;  /* 0x0000d900ff067b82 */ /* 0x000eb00000000800 */
[----:B------:R-:W4:Y:S01]  /*0090*/  LDC.64 R2, c[0x0][0x380] ;  /* 0x0000e000ff027b82 */ /* 0x000f220000000a00 */
[----:B0-----:R-:W-:Y:S01]  /*00a0*/  VIADD R5, R0, UR9 ;  /* 0x0000000900057c36 */ /* 0x001fe20008000000 */
[----:B-1----:R-:W-:-:S06]  /*00b0*/  UIMAD UR4, UR5, UR6, UR4 ;  /* 0x00000006050472a4 */ /* 0x002fcc000f8e0204 */
[----:B------:R-:W0:Y:S01]  /*00c0*/  LDC R7, c[0x0][0x390] ;  /* 0x0000e400ff077b82 */ /* 0x000e220000000800 */
[----:B------:R-:W1:Y:S01]  /*00d0*/  LDCU.64 UR6, c[0x0][0x358] ;  /* 0x00006b00ff0677ac */ /* 0x000e620008000a00 */
[----:B--2---:R-:W-:-:S04]  /*00e0*/  IMAD R6, R6, UR4, R11 ;  /* 0x0000000406067c24 */ /* 0x004fc8000f8e020b */
[----:B---3--:R-:W-:-:S04]  /*00f0*/  IMAD R6, R6, UR8, R5 ;  /* 0x0000000806067c24 */ /* 0x008fc8000f8e0205 */
[----:B----4-:R-:W-:-:S05]  /*0100*/  IMAD.WIDE R4, R6, 0x4, R2 ;  /* 0x0000000406047825 */ /* 0x010fca00078e0202 */
[----:B-1----:R-:W2:Y:S01]  /*0110*/  LDG.E R10, desc[UR6][R4.64] ;  /* 0x00000006040a7981 */ /* 0x002ea2000c1e1900 */
[----:B------:R-:W-:Y:S01]  /*0120*/  IABS R15, R6 ;  /* 0x00000006000f7213 */ /* 0x000fe20000000000 */
[----:B------:R-:W1:Y:S01]  /*0130*/  S2UR UR5, SR_CgaCtaId ;  /* 0x00000000000579c3 */ /* 0x000e620000008800 */
[----:B------:R-:W-:Y:S01]  /*0140*/  ISETP.GE.AND P2, PT, R6, RZ, PT ;  /* 0x000000ff0600720c */ /* 0x000fe20003f46270 */
[----:B------:R-:W-:Y:S01]  /*0150*/  UMOV UR4, 0x400 ;  /* 0x0000040000047882 */ /* 0x000fe20000000000 */
[----:B0-----:R-:W-:Y:S01]  /*0160*/  IABS R14, R7 ;  /* 0x00000007000e7213 */ /* 0x001fe20000000000 */
[----:B------:R-:W-:Y:S03]  /*0170*/  BSSY.RECONVERGENT B0, `(.L_x_0) ;  /* 0x0000034000007945 */ /* 0x000fe60003800200 */
[----:B------:R-:W0:Y:S08]  /*0180*/  I2F.RP R12, R14 ;  /* 0x0000000e000c7306 */ /* 0x000e300000209400 */
[----:B0-----:R-:W0:Y:S01]  /*0190*/  MUFU.RCP R12, R12 ;  /* 0x0000000c000c7308 */ /* 0x001e220000001000 */
[----:B-1----:R-:W-:Y:S01]  /*01a0*/  ULEA UR4, UR5, UR4, 0x18 ;  /* 0x0000000405047291 */ /* 0x002fe2000f8ec0ff */
[----:B0-----:R-:W-:Y:S01]  /*01b0*/  VIADD R8, R12, 0xffffffe ;  /* 0x0ffffffe0c087836 */ /* 0x001fe20000000000 */
[----:B------:R-:W-:-:S05]  /*01c0*/  LEA R12, R11, R0, 0x5 ;  /* 0x000000000b0c7211 */ /* 0x000fca00078e28ff */
[----:B------:R0:W1:Y:S02]  /*01d0*/  F2I.FTZ.U32.TRUNC.NTZ R9, R8 ;  /* 0x0000000800097305 */ /* 0x000064000021f000 */
[----:B0-----:R-:W-:Y:S01]  /*01e0*/  IMAD.MOV.U32 R8, RZ, RZ, RZ ;  /* 0x000000ffff087224 */ /* 0x001fe200078e00ff */
[----:B-1----:R-:W-:-:S05]  /*01f0*/  IADD3 R13, PT, PT, RZ, -R9, RZ ;  /* 0x80000009ff0d7210 */ /* 0x002fca0007ffe0ff */
[----:B------:R-:W-:-:S04]  /*0200*/  IMAD R13, R13, R14, RZ ;  /* 0x0000000e0d0d7224 */ /* 0x000fc800078e02ff */
[----:B------:R-:W-:Y:S01]  /*0210*/  IMAD.HI.U32 R9, R9, R13, R8 ;  /* 0x0000000d09097227 */ /* 0x000fe200078e0008 */
[----:B------:R-:W-:Y:S02]  /*0220*/  MOV R13, R15 ;  /* 0x0000000f000d7202 */ /* 0x000fe40000000f00 */
[----:B------:R-:W-:-:S03]  /*0230*/  IADD3 R8, PT, PT, R7, -0x1, RZ ;  /* 0xffffffff07087810 */ /* 0x000fc60007ffe0ff */
[----:B------:R-:W-:-:S04]  /*0240*/  IMAD.HI.U32 R9, R9, R13, RZ ;  /* 0x0000000d09097227 */ /* 0x000fc800078e00ff */
[----:B------:R-:W-:-:S04]  /*0250*/  IMAD.MOV R9, RZ, RZ, -R9 ;  /* 0x000000ffff097224 */ /* 0x000fc800078e0a09 */
[----:B------:R-:W-:Y:S02]  /*0260*/  IMAD R9, R14, R9, R13 ;  /* 0x000000090e097224 */ /* 0x000fe400078e020d */
[----:B------:R-:W-:-:S03]  /*0270*/  IMAD R13, R8, R7, RZ ;  /* 0x00000007080d7224 */ /* 0x000fc600078e02ff */
[----:B------:R-:W-:-:S13]  /*0280*/  ISETP.GT.U32.AND P0, PT, R14, R9, PT ;  /* 0x000000090e00720c */ /* 0x000fda0003f04070 */
[----:B------:R-:W-:Y:S02]  /*0290*/  @!P0 IADD3 R9, PT, PT, R9, -R14, RZ ;  /* 0x8000000e09098210 */ /* 0x000fe40007ffe0ff */
[----:B------:R-:W-:Y:S02]  /*02a0*/  ISETP.NE.AND P0, PT, R7, RZ, PT ;  /* 0x000000ff0700720c */ /* 0x000fe40003f05270 */
[----:B------:R-:W-:-:S13]  /*02b0*/  ISETP.GT.U32.AND P1, PT, R14, R9, PT ;  /* 0x000000090e00720c */ /* 0x000fda0003f24070 */
[----:B------:R-:W-:Y:S01]  /*02c0*/  @!P1 IMAD.IADD R9, R9, 0x1, -R14 ;  /* 0x0000000109099824 */ /* 0x000fe200078e0a0e */
[----:B------:R-:W-:Y:S02]  /*02d0*/  ISETP.GE.AND P1, PT, R6, R13, PT ;  /* 0x0000000d0600720c */ /* 0x000fe40003f26270 */
[----:B------:R-:W-:Y:S01]  /*02e0*/  LEA R13, R12, UR4, 0x2 ;  /* 0x000000040c0d7c11 */ /* 0x000fe2000f8e10ff */
[----:B------:R-:W-:Y:S01]  /*02f0*/  @!P2 IMAD.MOV R9, RZ, RZ, -R9 ;  /* 0x000000ffff09a224 */ /* 0x000fe200078e0a09 */
[-C--:B------:R-:W-:Y:S02]  /*0300*/  @!P0 LOP3.LUT R9, RZ, R7.reuse, RZ, 0x33, !PT ;  /* 0x00000007ff098212 */ /* 0x080fe400078e33ff */
[----:B------:R-:W-:Y:S02]  /*0310*/  ISETP.GE.AND P1, PT, R6, R7, !P1 ;  /* 0x000000070600720c */ /* 0x000fe40004f26270 */
[----:B------:R-:W-:-:S04]  /*0320*/  ISETP.NE.AND P0, PT, R9, R8, PT ;  /* 0x000000080900720c */ /* 0x000fc80003f05270 */
[----:B------:R-:W-:Y:S02]  /*0330*/  ISETP.EQ.OR P0, PT, R9, RZ, !P0 ;  /* 0x000000ff0900720c */ /* 0x000fe40004702670 */
[----:B------:R-:W0:Y:S02]  /*0340*/  LDC.64 R8, c[0x0][0x388] ;  /* 0x0000e200ff087b82 */ /* 0x000e240000000a00 */
[----:B------:R-:W-:Y:S01]  /*0350*/  PLOP3.LUT P0, PT, P0, P1, PT, 0x8, 0x80 ;  /* 0x000000000080781c */ /* 0x000fe20000702170 */
[----:B0-----:R-:W-:Y:S01]  /*0360*/  IMAD.WIDE R8, R6, 0x4, R8 ;  /* 0x0000000406087825 */ /* 0x001fe200078e0208 */
[----:B--2---:R0:W-:Y:S04]  /*0370*/  STS [R13], R10 ;  /* 0x0000000a0d007388 */ /* 0x0041e80000000800 */
[----:B------:R-:W-:Y:S07]  /*0380*/  BAR.SYNC.DEFER_BLOCKING 0x0 ;  /* 0x0000000000007b1d */ /* 0x000fee0000010000 */
[----:B------:R0:W1:Y:S01]  /*0390*/  @!P0 LDS R15, [R13] ;  /* 0x000000000d0f8984 */ /* 0x0000620000000800 */
[----:B------:R-:W-:Y:S05]  /*03a0*/  @!P0 BRA `(.L_x_1) ;  /* 0x0000000000408947 */ /* 0x000fea0003800000 */
[C---:B------:R-:W-:Y:S02]  /*03b0*/  ISETP.NE.AND P0, PT, R0.reuse, 0x1f, PT ;  /* 0x0000001f0000780c */ /* 0x040fe40003f05270 */
[----:B------:R-:W-:Y:S02]  /*03c0*/  LOP3.LUT P1, RZ, R0, R11, RZ, 0xfc, !PT ;  /* 0x0000000b00ff7212 */ /* 0x000fe4000782fcff */
[----:B------:R-:W-:-:S11]  /*03d0*/  ISETP.NE.OR P0, PT, R11, 0x1f, P0 ;  /* 0x0000001f0b00780c */ /* 0x000fd60000705670 */
[----:B------:R-:W2:Y:S04]  /*03e0*/  @!P1 LDG.E R0, desc[UR6][R4.64+-0x4] ;  /* 0xfffffc0604009981 */ /* 0x000ea8000c1e1900 */
[----:B-1----:R-:W2:Y:S01]  /*03f0*/  @!P0 LDG.E R15, desc[UR6][R4.64+0x4] ;  /* 0x00000406040f8981 */ /* 0x002ea2000c1e1900 */
[----:B------:R-:W-:Y:S01]  /*0400*/  IADD3 R11, PT, PT, R6, -R7, RZ ;  /* 0x80000007060b7210 */ /* 0x000fe20007ffe0ff */
[----:B------:R-:W-:-:S04]  /*0410*/  IMAD.WIDE R6, R7, 0x4, R4 ;  /* 0x0000000407067825 */ /* 0x000fc800078e0204 */
[----:B------:R-:W-:Y:S02]  /*0420*/  IMAD.WIDE R2, R11, 0x4, R2 ;  /* 0x000000040b027825 */ /* 0x000fe400078e0202 */
[----:B------:R-:W3:Y:S04]  /*0430*/  LDG.E R6, desc[UR6][R6.64] ;  /* 0x0000000606067981 */ /* 0x000ee8000c1e1900 */
[----:B------:R-:W4:Y:S04]  /*0440*/  LDG.E R2, desc[UR6][R2.64] ;  /* 0x0000000602027981 */ /* 0x000f28000c1e1900 */
[----:B------:R-:W-:Y:S04]  /*0450*/  @P1 LDS R0, [R13+-0x4] ;  /* 0xfffffc000d001984 */ /* 0x000fe80000000800 */
[----:B------:R-:W2:Y:S02]  /*0460*/  @P0 LDS R15, [R13+0x4] ;  /* 0x000004000d0f0984 */ /* 0x000ea40000000800 */
[----:B--2---:R-:W-:-:S04]  /*0470*/  FADD R15, R15, R0 ;  /* 0x000000000f0f7221 */ /* 0x004fc80000000000 */
[----:B----4-:R-:W-:-:S04]  /*0480*/  FADD R15, R2, R15 ;  /* 0x0000000f020f7221 */ /* 0x010fc80000000000 */
[----:B---3--:R-:W-:-:S04]  /*0490*/  FADD R15, R6, R15 ;  /* 0x0000000f060f7221 */ /* 0x008fc80000000000 */
[----:B------:R-:W-:-:S07]  /*04a0*/  FMUL R15, R15, 0.25 ;  /* 0x3e8000000f0f7820 */ /* 0x000fce0000400000 */
.L_x_1:
[----:B------:R-:W-:Y:S05]  /*04b0*/  BSYNC.RECONVERGENT B0 ;  /* 0x0000000000007941 */ /* 0x000fea0003800200 */
.L_x_0:
[----:B-1----:R-:W-:Y:S01]  /*04c0*/  STG.E desc[UR6][R8.64], R15 ;  /* 0x0000000f08007986 */ /* 0x002fe2000c101906 */
[----:B------:R-:W-:Y:S05]  /*04d0*/  EXIT ;  /* 0x000000000000794d */ /* 0x000fea0003800000 */
.L_x_2:
[----:B------:R-:W-:-:S00]  /*04e0*/  BRA `(.L_x_2) ;  /* 0xfffffffc00fc7947 */ /* 0x000fc0000383ffff */
[----:B------:R-:W-:-:S00]  /*04f0*/  NOP ;  /* 0x0000000000007918 */ /* 0x000fc00000000000 */
        /* <DEDUP_REMOVED lines=8> */
.L_x_3:


//--------------------- .nv.shared._Z7iteratePfS_ii --------------------------
	.section	.nv.shared._Z7iteratePfS_ii,"aw",@nobits
	.sectionflags	@""
	.align	4
.nv.shared._Z7iteratePfS_ii:
	.zero		5120


//--------------------- .nv.shared.reserved.0     --------------------------
	.section	.nv.shared.reserved.0,"aw",@nobits
	.weak		__nv_reservedSMEM_offset_0_alias
	.size		__nv_reservedSMEM_offset_0_alias, 0, 64
	.other		__nv_reservedSMEM_offset_0_alias,@"STO_CUDA_RESERVED_SHARED STV_DEFAULT"
__nv_reservedSMEM_offset_0_alias:
	.zero		0
	.zero		64


//--------------------- .nv.constant0._Z7iteratePfS_ii --------------------------
	.section	.nv.constant0._Z7iteratePfS_ii,"a",@progbits
	.sectionflags	@""
	.align	4
.nv.constant0._Z7iteratePfS_ii:
	.zero		920


//--------------------- SYMBOLS --------------------------

	.type		.nv.reservedSmem.offset0,@object
	.size		.nv.reservedSmem.offset0,0x4
	.type		.nv.reservedSmem.cap,@object
	.size		.nv.reservedSmem.cap,0x4
